//
// Generated by NVIDIA NVVM Compiler
//
// Compiler Build ID: CL-36424714
// Cuda compilation tools, release 13.0, V13.0.88
// Based on NVVM 20.0.0
//

.version 9.0
.target sm_100
.address_size 64

	// .globl	_Z11gelu_kernelPKfPfi

.visible .entry _Z11gelu_kernelPKfPfi(
	.param .u64 .ptr .align 1 _Z11gelu_kernelPKfPfi_param_0,
	.param .u64 .ptr .align 1 _Z11gelu_kernelPKfPfi_param_1,
	.param .u32 _Z11gelu_kernelPKfPfi_param_2
)
{
	.reg .pred 	%p<4>;
	.reg .b32 	%r<6>;
	.reg .b32 	%f<24>;
	.reg .b64 	%rd<8>;

	ld.param.u64 	%rd1, [_Z11gelu_kernelPKfPfi_param_0];
	ld.param.u64 	%rd2, [_Z11gelu_kernelPKfPfi_param_1];
	ld.param.u32 	%r2, [_Z11gelu_kernelPKfPfi_param_2];
	mov.u32 	%r3, %ctaid.x;
	mov.u32 	%r4, %ntid.x;
	mov.u32 	%r5, %tid.x;
	mad.lo.s32 	%r1, %r3, %r4, %r5;
	setp.ge.s32 	%p1, %r1, %r2;
	@%p1 bra 	$L__BB0_2;
	cvta.to.global.u64 	%rd3, %rd1;
	cvta.to.global.u64 	%rd4, %rd2;
	mul.wide.s32 	%rd5, %r1, 4;
	add.s64 	%rd6, %rd3, %rd5;
	ld.global.f32 	%f1, [%rd6];
	mul.f32 	%f2, %f1, 0f3F000000;
	mul.f32 	%f3, %f1, 0f3D372713;
	mul.f32 	%f4, %f1, %f3;
	fma.rn.f32 	%f5, %f1, %f4, %f1;
	mul.f32 	%f6, %f5, 0f3F4C422A;
	abs.f32 	%f7, %f6;
	mul.f32 	%f8, %f7, 0f4038AA3B;
	ex2.approx.ftz.f32 	%f9, %f8;
	add.f32 	%f10, %f9, 0f3F800000;
	rcp.approx.ftz.f32 	%f11, %f10;
	fma.rn.f32 	%f12, %f11, 0fC0000000, 0f3F800000;
	setp.ge.f32 	%p2, %f7, 0f41102CB4;
	selp.f32 	%f13, 0f3F800000, %f12, %p2;
	copysign.f32 	%f14, %f6, %f13;
	mul.f32 	%f15, %f6, %f6;
	fma.rn.f32 	%f16, %f15, 0f3C80F082, 0fBD563CAE;
	fma.rn.f32 	%f17, %f16, %f15, 0f3E085941;
	fma.rn.f32 	%f18, %f17, %f15, 0fBEAAA9ED;
	fma.rn.f32 	%f19, %f18, %f15, 0f00000000;
	fma.rn.f32 	%f20, %f19, %f6, %f6;
	setp.ge.f32 	%p3, %f7, 0f3F19999A;
	selp.f32 	%f21, %f14, %f20, %p3;
	add.f32 	%f22, %f21, 0f3F800000;
	mul.f32 	%f23, %f2, %f22;
	add.s64 	%rd7, %rd4, %rd5;
	st.global.f32 	[%rd7], %f23;
$L__BB0_2:
	ret;

}


// ===== COMPILED SASS (sm_100) =====

	.target	sm_100

	.elftype	@"ET_EXEC"


//--------------------- .note.nv.tkinfo           --------------------------
	.section	.note.nv.tkinfo,"",@"SHT_NOTE"
	.sectionflags	@"SHF_NOTE_NV_TKINFO"
	.tkinfo
        /*0018*/ 	.word	0x00000002
        /*0030*/ 	.string	""
        /*0030*/ 	.string	"ptxas"
        /*0030*/ 	.string	"Cuda compilation tools, release 13.0, V13.0.88"
        /*0030*/ 	.string	"Build cuda_13.0.r13.0/compiler.36424714_0"
        /*0030*/ 	.string	"-arch sm_100 -m 64 "



//--------------------- .note.nv.cuinfo           --------------------------
	.section	.note.nv.cuinfo,"",@"SHT_NOTE"
	.sectionflags	@"SHF_NOTE_NV_CUINFO"
        /*0018*/ 	.short	0x0002
        /*001a*/ 	.short	0x0064
        /*001c*/ 	.short	0x0082
	.zero		2


//--------------------- .nv.info                  --------------------------
	.section	.nv.info,"",@"SHT_CUDA_INFO"
	.align	4


	//----- nvinfo : EIATTR_REGCOUNT
	.align		4
        /*0000*/ 	.byte	0x04, 0x2f
        /*0002*/ 	.short	(.L_1 - .L_0)
	.align		4
.L_0:
        /*0004*/ 	.word	index@(_Z11gelu_kernelPKfPfi)
        /*0008*/ 	.word	0x0000000e


	//----- nvinfo : EIATTR_FRAME_SIZE
	.align		4
.L_1:
        /*000c*/ 	.byte	0x04, 0x11
        /*000e*/ 	.short	(.L_3 - .L_2)
	.align		4
.L_2:
        /*0010*/ 	.word	index@(_Z11gelu_kernelPKfPfi)
        /*0014*/ 	.word	0x00000000


	//----- nvinfo : EIATTR_MIN_STACK_SIZE
	.align		4
.L_3:
        /*0018*/ 	.byte	0x04, 0x12
        /*001a*/ 	.short	(.L_5 - .L_4)
	.align		4
.L_4:
        /*001c*/ 	.word	index@(_Z11gelu_kernelPKfPfi)
        /*0020*/ 	.word	0x00000000
.L_5:


//--------------------- .nv.compat                --------------------------
	.section	.nv.compat,"",@"SHT_CUDA_COMPAT_INFO"
	.align	4
        /*0000*/ 	.byte	0x02, 0x09, 0x00, 0x00, 0x02, 0x02, 0x01, 0x00, 0x02, 0x05, 0x05, 0x00, 0x03, 0x07, 0x01, 0x01
        /*0010*/ 	.byte	0x02, 0x03, 0x00, 0x00, 0x02, 0x06, 0x01, 0x00, 0x04, 0x0b, 0x08, 0x00, 0x01, 0x00, 0x00, 0x00
        /*0020*/ 	.byte	0x00, 0x00, 0x00, 0x00


//--------------------- .nv.info._Z11gelu_kernelPKfPfi --------------------------
	.section	.nv.info._Z11gelu_kernelPKfPfi,"",@"SHT_CUDA_INFO"
	.sectionflags	@""
	.align	4


	//----- nvinfo : EIATTR_CUDA_API_VERSION
	.align		4
        /*0000*/ 	.byte	0x04, 0x37
        /*0002*/ 	.short	(.L_7 - .L_6)
.L_6:
        /*0004*/ 	.word	0x00000082


	//----- nvinfo : EIATTR_KPARAM_INFO
	.align		4
.L_7:
        /*0008*/ 	.byte	0x04, 0x17
        /*000a*/ 	.short	(.L_9 - .L_8)
.L_8:
        /*000c*/ 	.word	0x00000000
        /*0010*/ 	.short	0x0002
        /*0012*/ 	.short	0x0010
        /*0014*/ 	.byte	0x00, 0xf0, 0x11, 0x00


	//----- nvinfo : EIATTR_KPARAM_INFO
	.align		4
.L_9:
        /*0018*/ 	.byte	0x04, 0x17
        /*001a*/ 	.short	(.L_11 - .L_10)
.L_10:
        /*001c*/ 	.word	0x00000000
        /*0020*/ 	.short	0x0001
        /*0022*/ 	.short	0x0008
        /*0024*/ 	.byte	0x00, 0xf5, 0x21, 0x00


	//----- nvinfo : EIATTR_KPARAM_INFO
	.align		4
.L_11:
        /*0028*/ 	.byte	0x04, 0x17
        /*002a*/ 	.short	(.L_13 - .L_12)
.L_12:
        /*002c*/ 	.word	0x00000000
        /*0030*/ 	.short	0x0000
        /*0032*/ 	.short	0x0000
        /*0034*/ 	.byte	0x00, 0xf5, 0x21, 0x00


	//----- nvinfo : EIATTR_SPARSE_MMA_MASK
	.align		4
.L_13:
        /*0038*/ 	.byte	0x03, 0x50
        /*003a*/ 	.short	0x0000


	//----- nvinfo : EIATTR_MAXREG_COUNT
	.align		4
        /*003c*/ 	.byte	0x03, 0x1b
        /*003e*/ 	.short	0x00ff


	//----- nvinfo : EIATTR_MERCURY_ISA_VERSION
	.align		4
        /*0040*/ 	.byte	0x03, 0x5f
        /*0042*/ 	.short	0x0101


	//----- nvinfo : EIATTR_VRC_CTA_INIT_COUNT
	.align		4
        /*0044*/ 	.byte	0x02, 0x4a
	.zero		1
	.zero		1


	//----- nvinfo : EIATTR_EXIT_INSTR_OFFSETS
	.align		4
        /*0048*/ 	.byte	0x04, 0x1c
        /*004a*/ 	.short	(.L_15 - .L_14)


	//   ....[0]....
.L_14:
        /*004c*/ 	.word	0x00000070


	//   ....[1]....
        /*0050*/ 	.word	0x00000270


	//----- nvinfo : EIATTR_CBANK_PARAM_SIZE
	.align		4
.L_15:
        /*0054*/ 	.byte	0x03, 0x19
        /*0056*/ 	.short	0x0014


	//----- nvinfo : EIATTR_PARAM_CBANK
	.align		4
        /*0058*/ 	.byte	0x04, 0x0a
        /*005a*/ 	.short	(.L_17 - .L_16)
	.align		4
.L_16:
        /*005c*/ 	.word	index@(.nv.constant0._Z11gelu_kernelPKfPfi)
        /*0060*/ 	.short	0x0380
        /*0062*/ 	.short	0x0014


	//----- nvinfo : EIATTR_SW_WAR
	.align		4
.L_17:
        /*0064*/ 	.byte	0x04, 0x36
        /*0066*/ 	.short	(.L_19 - .L_18)
.L_18:
        /*0068*/ 	.word	0x00000008
.L_19:


//--------------------- .nv.callgraph             --------------------------
	.section	.nv.callgraph,"",@"SHT_CUDA_CALLGRAPH"
	.align	4
	.sectionentsize	8
	.align		4
        /*0000*/ 	.word	0x00000000
	.align		4
        /*0004*/ 	.word	0xffffffff
	.align		4
        /*0008*/ 	.word	0x00000000
	.align		4
        /*000c*/ 	.word	0xfffffffe
	.align		4
        /*0010*/ 	.word	0x00000000
	.align		4
        /*0014*/ 	.word	0xfffffffd
	.align		4
        /*0018*/ 	.word	0x00000000
	.align		4
        /*001c*/ 	.word	0xfffffffc


//--------------------- .text._Z11gelu_kernelPKfPfi --------------------------
	.section	.text._Z11gelu_kernelPKfPfi,"ax",@progbits
	.align	128
        .global         _Z11gelu_kernelPKfPfi
        .type           _Z11gelu_kernelPKfPfi,@function
        .size           _Z11gelu_kernelPKfPfi,(.L_x_1 - _Z11gelu_kernelPKfPfi)
        .other          _Z11gelu_kernelPKfPfi,@"STO_CUDA_ENTRY STV_DEFAULT"
_Z11gelu_kernelPKfPfi:
.text._Z11gelu_kernelPKfPfi:
[----:B------:R-:W-:Y:S01]  /*0000*/  LDC R1, c[0x0][0x37c] ;  /* 0x0000df00ff017b82 */ /* 0x000fe20000000800 */
[----:B------:R-:W0:Y:S07]  /*0010*/  S2R R0, SR_TID.X ;  /* 0x0000000000007919 */ /* 0x000e2e0000002100 */
[----:B------:R-:W0:Y:S01]  /*0020*/  S2UR UR4, SR_CTAID.X ;  /* 0x00000000000479c3 */ /* 0x000e220000002500 */
[----:B------:R-:W1:Y:S07]  /*0030*/  LDCU UR5, c[0x0][0x390] ;  /* 0x00007200ff0577ac */ /* 0x000e6e0008000800 */
[----:B------:R-:W0:Y:S02]  /*0040*/  LDC R5, c[0x0][0x360] ;  /* 0x0000d800ff057b82 */ /* 0x000e240000000800 */
[----:B0-----:R-:W-:-:S05]  /*0050*/  IMAD R5, R5, UR4, R0 ;  /* 0x0000000405057c24 */ /* 0x001fca000f8e0200 */
[----:B-1----:R-:W-:-:S13]  /*0060*/  ISETP.GE.AND P0, PT, R5, UR5, PT ;  /* 0x0000000505007c0c */ /* 0x002fda000bf06270 */
[----:B------:R-:W-:Y:S05]  /*0070*/  @P0 EXIT ;  /* 0x000000000000094d */ /* 0x000fea0003800000 */
[----:B------:R-:W0:Y:S01]  /*0080*/  LDC.64 R2, c[0x0][0x380] ;  /* 0x0000e000ff027b82 */ /* 0x000e220000000a00 */
[----:B------:R-:W1:Y:S01]  /*0090*/  LDCU.64 UR4, c[0x0][0x358] ;  /* 0x00006b00ff0477ac */ /* 0x000e620008000a00 */
[----:B0-----:R-:W-:-:S05]  /*00a0*/  IMAD.WIDE R2, R5, 0x4, R2 ;  /* 0x0000000405027825 */ /* 0x001fca00078e0202 */
[----:B-1----:R0:W2:Y:S01]  /*00b0*/  LDG.E R4, desc[UR4][R2.64] ;  /* 0x0000000402047981 */ /* 0x0020a2000c1e1900 */
[----:B------:R-:W-:Y:S01]  /*00c0*/  MOV R10, 0x3c80f082 ;  /* 0x3c80f082000a7802 */ /* 0x000fe20000000f00 */
[----:B------:R-:W-:Y:S01]  /*00d0*/  HFMA2 R11, -RZ, RZ, 1.875, 0 ;  /* 0x3f800000ff0b7431 */ /* 0x000fe200000001ff */
[----:B0-----:R-:W0:Y:S02]  /*00e0*/  LDC.64 R2, c[0x0][0x388] ;  /* 0x0000e200ff027b82 */ /* 0x001e240000000a00 */
[----:B0-----:R-:W-:-:S04]  /*00f0*/  IMAD.WIDE R2, R5, 0x4, R2 ;  /* 0x0000000405027825 */ /* 0x001fc800078e0202 */
[----:B--2---:R-:W-:-:S04]  /*0100*/  FMUL R7, R4, 0.044714998453855514526 ;  /* 0x3d37271304077820 */ /* 0x004fc80000400000 */
[----:B------:R-:W-:-:S04]  /*0110*/  FMUL R7, R4, R7 ;  /* 0x0000000704077220 */ /* 0x000fc80000400000 */
[C---:B------:R-:W-:Y:S01]  /*0120*/  FFMA R7, R4.reuse, R7, R4 ;  /* 0x0000000704077223 */ /* 0x040fe20000000004 */
[----:B------:R-:W-:-:S03]  /*0130*/  FMUL R4, R4, 0.5 ;  /* 0x3f00000004047820 */ /* 0x000fc60000400000 */
[----:B------:R-:W-:-:S04]  /*0140*/  FMUL R7, R7, 0.79788458347320556641 ;  /* 0x3f4c422a07077820 */ /* 0x000fc80000400000 */
[C---:B------:R-:W-:Y:S01]  /*0150*/  FMUL R0, |R7|.reuse, 2.8853900432586669922 ;  /* 0x4038aa3b07007820 */ /* 0x040fe20000400200 */
[C---:B------:R-:W-:Y:S01]  /*0160*/  FMUL R9, R7.reuse, R7 ;  /* 0x0000000707097220 */ /* 0x040fe20000400000 */
[C---:B------:R-:W-:Y:S02]  /*0170*/  FSETP.GE.AND P1, PT, |R7|.reuse, 0.60000002384185791016, PT ;  /* 0x3f19999a0700780b */ /* 0x040fe40003f26200 */
[----:B------:R-:W-:Y:S01]  /*0180*/  FSETP.GE.AND P0, PT, |R7|, 9.010913848876953125, PT ;  /* 0x41102cb40700780b */ /* 0x000fe20003f06200 */
[C---:B------:R-:W-:Y:S01]  /*0190*/  FFMA R10, R9.reuse, R10, -0.052303962409496307373 ;  /* 0xbd563cae090a7423 */ /* 0x040fe2000000000a */
[----:B------:R-:W0:Y:S02]  /*01a0*/  MUFU.EX2 R0, R0 ;  /* 0x0000000000007308 */ /* 0x000e240000000800 */
[----:B0-----:R-:W-:Y:S01]  /*01b0*/  FADD R6, R0, 1 ;  /* 0x3f80000000067421 */ /* 0x001fe20000000000 */
[----:B------:R-:W-:-:S04]  /*01c0*/  FFMA R0, R9, R10, 0.1331529766321182251 ;  /* 0x3e08594109007423 */ /* 0x000fc8000000000a */
[C---:B------:R-:W-:Y:S01]  /*01d0*/  FFMA R0, R9.reuse, R0, -0.33332768082618713379 ;  /* 0xbeaaa9ed09007423 */ /* 0x040fe20000000000 */
[----:B------:R-:W0:Y:S03]  /*01e0*/  MUFU.RCP R6, R6 ;  /* 0x0000000600067308 */ /* 0x000e260000001000 */
[----:B------:R-:W-:Y:S01]  /*01f0*/  FFMA R0, R9, R0, RZ ;  /* 0x0000000009007223 */ /* 0x000fe200000000ff */
[----:B0-----:R-:W-:-:S05]  /*0200*/  FFMA R8, R6, -2, R11 ;  /* 0xc000000006087823 */ /* 0x001fca000000000b */
[----:B------:R-:W-:-:S04]  /*0210*/  FSEL R8, R8, 1, !P0 ;  /* 0x3f80000008087808 */ /* 0x000fc80004000000 */
[--C-:B------:R-:W-:Y:S01]  /*0220*/  LOP3.LUT R8, R8, 0x80000000, R7.reuse, 0xb8, !PT ;  /* 0x8000000008087812 */ /* 0x100fe200078eb807 */
[----:B------:R-:W-:-:S04]  /*0230*/  @!P1 FFMA R8, R7, R0, R7 ;  /* 0x0000000007089223 */ /* 0x000fc80000000007 */
[----:B------:R-:W-:-:S04]  /*0240*/  FADD R7, R8, 1 ;  /* 0x3f80000008077421 */ /* 0x000fc80000000000 */
[----:B------:R-:W-:-:S05]  /*0250*/  FMUL R7, R4, R7 ;  /* 0x0000000704077220 */ /* 0x000fca0000400000 */
[----:B------:R-:W-:Y:S01]  /*0260*/  STG.E desc[UR4][R2.64], R7 ;  /* 0x0000000702007986 */ /* 0x000fe2000c101904 */
[----:B------:R-:W-:Y:S05]  /*0270*/  EXIT ;  /* 0x000000000000794d */ /* 0x000fea0003800000 */
.L_x_0:
[----:B------:R-:W-:-:S00]  /*0280*/  BRA `(.L_x_0) ;  /* 0xfffffffc00fc7947 */ /* 0x000fc0000383ffff */
[----:B------:R-:W-:-:S00]  /*0290*/  NOP ;  /* 0x0000000000007918 */ /* 0x000fc00000000000 */
        /* <DEDUP_REMOVED lines=14> */
.L_x_1:


//--------------------- .nv.shared.reserved.0     --------------------------
	.section	.nv.shared.reserved.0,"aw",@nobits
	.weak		__nv_reservedSMEM_offset_0_alias
	.size		__nv_reservedSMEM_offset_0_alias, 0, 64
	.other		__nv_reservedSMEM_offset_0_alias,@"STO_CUDA_RESERVED_SHARED STV_DEFAULT"
__nv_reservedSMEM_offset_0_alias:
	.zero		0
	.zero		64


//--------------------- .nv.constant0._Z11gelu_kernelPKfPfi --------------------------
	.section	.nv.constant0._Z11gelu_kernelPKfPfi,"a",@progbits
	.sectionflags	@""
	.align	4
.nv.constant0._Z11gelu_kernelPKfPfi:
	.zero		916


//--------------------- SYMBOLS --------------------------

	.type		.nv.reservedSmem.offset0,@object
	.size		.nv.reservedSmem.offset0,0x4
